	.headerflags	@"EF_CUDA_TEXMODE_UNIFIED EF_CUDA_64BIT_ADDRESS EF_CUDA_ACCELERATORS EF_CUDA_SM90 EF_CUDA_VIRTUAL_SM(EF_CUDA_SM90)"
	.elftype	@"ET_EXEC"


//--------------------- .nv.info                  --------------------------
	.section	.nv.info,"",@"SHT_CUDA_INFO"
	.align	4


	//----- nvinfo : EIATTR_REGCOUNT
	.align		4
        /*0000*/ 	.byte	0x04, 0x2f
        /*0002*/ 	.short	(.L_3 - .L_2)
	.align		4
.L_2:
        /*0004*/ 	.word	index@(triton_poi_fused__native_batch_norm_legit_no_training_add_relu_18)
        /*0008*/ 	.word	0x00000020


	//----- nvinfo : EIATTR_MIN_STACK_SIZE
	.align		4
.L_3:
        /*000c*/ 	.byte	0x04, 0x12
        /*000e*/ 	.short	(.L_5 - .L_4)
	.align		4
.L_4:
        /*0010*/ 	.word	index@(triton_poi_fused__native_batch_norm_legit_no_training_add_relu_18)
        /*0014*/ 	.word	0x00000000


	//----- nvinfo : EIATTR_FRAME_SIZE
	.align		4
.L_5:
        /*0018*/ 	.byte	0x04, 0x11
        /*001a*/ 	.short	(.L_7 - .L_6)
	.align		4
.L_6:
        /*001c*/ 	.word	index@(triton_poi_fused__native_batch_norm_legit_no_training_add_relu_18)
        /*0020*/ 	.word	0x00000000


	//----- nvinfo : EIATTR_MIN_STACK_SIZE
	.align		4
.L_7:
        /*0024*/ 	.byte	0x04, 0x12
        /*0026*/ 	.short	(.L_9 - .L_8)
	.align		4
.L_8:
        /*0028*/ 	.word	index@(triton_poi_fused__native_batch_norm_legit_no_training_add_relu_18)
        /*002c*/ 	.word	0x00000000
.L_9:


//--------------------- .nv.info.triton_poi_fused__native_batch_norm_legit_no_training_add_relu_18 --------------------------
	.section	.nv.info.triton_poi_fused__native_batch_norm_legit_no_training_add_relu_18,"",@"SHT_CUDA_INFO"
	.sectionflags	@""
	.align	4


	//----- nvinfo : EIATTR_CUDA_API_VERSION
	.align		4
        /*0000*/ 	.byte	0x04, 0x37
        /*0002*/ 	.short	(.L_11 - .L_10)
.L_10:
        /*0004*/ 	.word	0x0000007c


	//----- nvinfo : EIATTR_KPARAM_INFO
	.align		4
.L_11:
        /*0008*/ 	.byte	0x04, 0x17
        /*000a*/ 	.short	(.L_13 - .L_12)
.L_12:
        /*000c*/ 	.word	0x00000000
        /*0010*/ 	.short	0x0009
        /*0012*/ 	.short	0x0044
        /*0014*/ 	.byte	0x00, 0xf0, 0x11, 0x00


	//----- nvinfo : EIATTR_KPARAM_INFO
	.align		4
.L_13:
        /*0018*/ 	.byte	0x04, 0x17
        /*001a*/ 	.short	(.L_15 - .L_14)
.L_14:
        /*001c*/ 	.word	0x00000000
        /*0020*/ 	.short	0x0008
        /*0022*/ 	.short	0x0040
        /*0024*/ 	.byte	0x00, 0xf0, 0x11, 0x00


	//----- nvinfo : EIATTR_KPARAM_INFO
	.align		4
.L_15:
        /*0028*/ 	.byte	0x04, 0x17
        /*002a*/ 	.short	(.L_17 - .L_16)
.L_16:
        /*002c*/ 	.word	0x00000000
        /*0030*/ 	.short	0x0007
        /*0032*/ 	.short	0x0038
        /*0034*/ 	.byte	0x00, 0xf4, 0x21, 0x00


	//----- nvinfo : EIATTR_KPARAM_INFO
	.align		4
.L_17:
        /*0038*/ 	.byte	0x04, 0x17
        /*003a*/ 	.short	(.L_19 - .L_18)
.L_18:
        /*003c*/ 	.word	0x00000000
        /*0040*/ 	.short	0x0006
        /*0042*/ 	.short	0x0030
        /*0044*/ 	.byte	0x00, 0xf4, 0x21, 0x00


	//----- nvinfo : EIATTR_KPARAM_INFO
	.align		4
.L_19:
        /*0048*/ 	.byte	0x04, 0x17
        /*004a*/ 	.short	(.L_21 - .L_20)
.L_20:
        /*004c*/ 	.word	0x00000000
        /*0050*/ 	.short	0x0005
        /*0052*/ 	.short	0x0028
        /*0054*/ 	.byte	0x00, 0xf4, 0x21, 0x00


	//----- nvinfo : EIATTR_KPARAM_INFO
	.align		4
.L_21:
        /*0058*/ 	.byte	0x04, 0x17
        /*005a*/ 	.short	(.L_23 - .L_22)
.L_22:
        /*005c*/ 	.word	0x00000000
        /*0060*/ 	.short	0x0004
        /*0062*/ 	.short	0x0020
        /*0064*/ 	.byte	0x00, 0xf4, 0x21, 0x00


	//----- nvinfo : EIATTR_KPARAM_INFO
	.align		4
.L_23:
        /*0068*/ 	.byte	0x04, 0x17
        /*006a*/ 	.short	(.L_25 - .L_24)
.L_24:
        /*006c*/ 	.word	0x00000000
        /*0070*/ 	.short	0x0003
        /*0072*/ 	.short	0x0018
        /*0074*/ 	.byte	0x00, 0xf4, 0x21, 0x00


	//----- nvinfo : EIATTR_KPARAM_INFO
	.align		4
.L_25:
        /*0078*/ 	.byte	0x04, 0x17
        /*007a*/ 	.short	(.L_27 - .L_26)
.L_26:
        /*007c*/ 	.word	0x00000000
        /*0080*/ 	.short	0x0002
        /*0082*/ 	.short	0x0010
        /*0084*/ 	.byte	0x00, 0xf4, 0x21, 0x00


	//----- nvinfo : EIATTR_KPARAM_INFO
	.align		4
.L_27:
        /*0088*/ 	.byte	0x04, 0x17
        /*008a*/ 	.short	(.L_29 - .L_28)
.L_28:
        /*008c*/ 	.word	0x00000000
        /*0090*/ 	.short	0x0001
        /*0092*/ 	.short	0x0008
        /*0094*/ 	.byte	0x00, 0xf4, 0x21, 0x00


	//----- nvinfo : EIATTR_KPARAM_INFO
	.align		4
.L_29:
        /*0098*/ 	.byte	0x04, 0x17
        /*009a*/ 	.short	(.L_31 - .L_30)
.L_30:
        /*009c*/ 	.word	0x00000000
        /*00a0*/ 	.short	0x0000
        /*00a2*/ 	.short	0x0000
        /*00a4*/ 	.byte	0x00, 0xf4, 0x21, 0x00


	//----- nvinfo : EIATTR_SPARSE_MMA_MASK
	.align		4
.L_31:
        /*00a8*/ 	.byte	0x03, 0x50
        /*00aa*/ 	.short	0x0000


	//----- nvinfo : EIATTR_MAXREG_COUNT
	.align		4
        /*00ac*/ 	.byte	0x03, 0x1b
        /*00ae*/ 	.short	0x00ff


	//----- nvinfo : EIATTR_EXIT_INSTR_OFFSETS
	.align		4
        /*00b0*/ 	.byte	0x04, 0x1c
        /*00b2*/ 	.short	(.L_33 - .L_32)


	//   ....[0]....
.L_32:
        /*00b4*/ 	.word	0x00000ce0


	//   ....[1]....
        /*00b8*/ 	.word	0x00000d30


	//----- nvinfo : EIATTR_REQNTID
	.align		4
.L_33:
        /*00bc*/ 	.byte	0x04, 0x10
        /*00be*/ 	.short	(.L_35 - .L_34)
.L_34:
        /*00c0*/ 	.word	0x00000080
        /*00c4*/ 	.word	0x00000001
        /*00c8*/ 	.word	0x00000001


	//----- nvinfo : EIATTR_CBANK_PARAM_SIZE
	.align		4
.L_35:
        /*00cc*/ 	.byte	0x03, 0x19
        /*00ce*/ 	.short	0x0048


	//----- nvinfo : EIATTR_PARAM_CBANK
	.align		4
        /*00d0*/ 	.byte	0x04, 0x0a
        /*00d2*/ 	.short	(.L_37 - .L_36)
	.align		4
.L_36:
        /*00d4*/ 	.word	index@(.nv.constant0.triton_poi_fused__native_batch_norm_legit_no_training_add_relu_18)
        /*00d8*/ 	.short	0x0210
        /*00da*/ 	.short	0x0048


	//----- nvinfo : EIATTR_SW_WAR
	.align		4
.L_37:
        /*00dc*/ 	.byte	0x04, 0x36
        /*00de*/ 	.short	(.L_39 - .L_38)
.L_38:
        /*00e0*/ 	.word	0x00000008
.L_39:


//--------------------- .nv.callgraph             --------------------------
	.section	.nv.callgraph,"",@"SHT_CUDA_CALLGRAPH"
	.align	4
	.sectionentsize	8
	.align		4
        /*0000*/ 	.word	0x00000000
	.align		4
        /*0004*/ 	.word	0xffffffff
	.align		4
        /*0008*/ 	.word	0x00000000
	.align		4
        /*000c*/ 	.word	0xfffffffe
	.align		4
        /*0010*/ 	.word	0x00000000
	.align		4
        /*0014*/ 	.word	0xfffffffd
	.align		4
        /*0018*/ 	.word	0x00000000
	.align		4
        /*001c*/ 	.word	0xfffffffc


//--------------------- .nv.constant4             --------------------------
	.section	.nv.constant4,"a",@progbits
	.align	8
	.align		8
.nv.constant4:
        /*0000*/ 	.dword	_$_str
	.align		8
        /*0008*/ 	.dword	_$_str_$_2


//--------------------- .text.triton_poi_fused__native_batch_norm_legit_no_training_add_relu_18 --------------------------
	.section	.text.triton_poi_fused__native_batch_norm_legit_no_training_add_relu_18,"ax",@progbits
	.sectionflags	@"SHF_BARRIERS=1"
	.align	128
        .global         triton_poi_fused__native_batch_norm_legit_no_training_add_relu_18
        .type           triton_poi_fused__native_batch_norm_legit_no_training_add_relu_18,@function
        .size           triton_poi_fused__native_batch_norm_legit_no_training_add_relu_18,(.L_x_1 - triton_poi_fused__native_batch_norm_legit_no_training_add_relu_18)
        .other          triton_poi_fused__native_batch_norm_legit_no_training_add_relu_18,@"STO_CUDA_ENTRY STV_DEFAULT"
triton_poi_fused__native_batch_norm_legit_no_training_add_relu_18:
.text.triton_poi_fused__native_batch_norm_legit_no_training_add_relu_18:
[----:B------:R-:W0:Y:S01]  /*0000*/  LDC R1, c[0x0][0x28] ;  /* 0x00000a00ff017b82 */ /* 0x000e220000000800 */
[----:B------:R-:W1:Y:S07]  /*0010*/  S2R R2, SR_CTAID.Y ;  /* 0x0000000000027919 */ /* 0x000e6e0000002600 */
[----:B------:R-:W2:Y:S01]  /*0020*/  LDC.64 R8, c[0x0][0x220] ;  /* 0x00008800ff087b82 */ /* 0x000ea20000000a00 */
[----:B------:R-:W-:Y:S01]  /*0030*/  IMAD.MOV.U32 R23, RZ, RZ, RZ ;  /* 0x000000ffff177224 */ /* 0x000fe200078e00ff */
[----:B------:R-:W-:Y:S01]  /*0040*/  ULDC.64 UR6, c[0x0][0x208] ;  /* 0x0000820000067ab9 */ /* 0x000fe20000000a00 */
[----:B------:R-:W3:Y:S05]  /*0050*/  S2R R3, SR_CTAID.X ;  /* 0x0000000000037919 */ /* 0x000eea0000002500 */
[----:B------:R-:W4:Y:S08]  /*0060*/  LDC.64 R16, c[0x0][0x210] ;  /* 0x00008400ff107b82 */ /* 0x000f300000000a00 */
[----:B------:R-:W5:Y:S01]  /*0070*/  LDC.64 R6, c[0x0][0x218] ;  /* 0x00008600ff067b82 */ /* 0x000f620000000a00 */
[----:B-1----:R-:W-:-:S02]  /*0080*/  SHF.R.S32.HI R0, RZ, 0x1f, R2 ;  /* 0x0000001fff007819 */ /* 0x002fc40000011402 */
[----:B------:R-:W-:Y:S02]  /*0090*/  ISETP.GE.AND P0, PT, R2, 0x200, PT ;  /* 0x000002000200780c */ /* 0x000fe40003f06270 */
[----:B------:R-:W-:-:S04]  /*00a0*/  LEA.HI R20, R0, R2, RZ, 0x7 ;  /* 0x0000000200147211 */ /* 0x000fc800078f38ff */
[----:B------:R-:W-:-:S04]  /*00b0*/  LOP3.LUT R19, R20, 0xffffff80, RZ, 0xc0, !PT ;  /* 0xffffff8014137812 */ /* 0x000fc800078ec0ff */
[----:B------:R-:W-:-:S05]  /*00c0*/  IADD3 R19, -R19, R2, RZ ;  /* 0x0000000213137210 */ /* 0x000fca0007ffe1ff */
[----:B--2---:R-:W-:-:S05]  /*00d0*/  IMAD.WIDE R8, R19, 0x4, R8 ;  /* 0x0000000413087825 */ /* 0x004fca00078e0208 */
[----:B------:R1:W2:Y:S01]  /*00e0*/  @!P0 LDG.E.EL R23, desc[UR6][R8.64] ;  /* 0x0000000608178981 */ /* 0x0002a2000c2e1900 */
[----:B---3--:R-:W-:Y:S01]  /*00f0*/  IMAD.SHL.U32 R3, R3, 0x400, RZ ;  /* 0x0000040003037824 */ /* 0x008fe200078e00ff */
[----:B------:R-:W-:Y:S01]  /*0100*/  SHF.R.S32.HI R20, RZ, 0x7, R20 ;  /* 0x00000007ff147819 */ /* 0x000fe20000011414 */
[----:B------:R-:W-:Y:S01]  /*0110*/  HFMA2.MMA R21, -RZ, RZ, 0, 0 ;  /* 0x00000000ff157435 */ /* 0x000fe200000001ff */
[----:B------:R-:W3:Y:S01]  /*0120*/  S2R R2, SR_TID.X ;  /* 0x0000000000027919 */ /* 0x000ee20000002100 */
[----:B------:R-:W-:Y:S02]  /*0130*/  IMAD.MOV.U32 R24, RZ, RZ, RZ ;  /* 0x000000ffff187224 */ /* 0x000fe400078e00ff */
[----:B-----5:R-:W-:Y:S01]  /*0140*/  IMAD.WIDE R6, R19, 0x4, R6 ;  /* 0x0000000413067825 */ /* 0x020fe200078e0206 */
[----:B-1----:R-:W-:Y:S02]  /*0150*/  CS2R R8, SRZ ;  /* 0x0000000000087805 */ /* 0x002fe4000001ff00 */
[----:B------:R-:W-:-:S04]  /*0160*/  MOV R10, RZ ;  /* 0x000000ff000a7202 */ /* 0x000fc80000000f00 */
[----:B------:R1:W5:Y:S01]  /*0170*/  @!P0 LDG.E.EL R9, desc[UR6][R6.64] ;  /* 0x0000000606098981 */ /* 0x000362000c2e1900 */
[----:B---3--:R-:W-:-:S04]  /*0180*/  SHF.L.U32 R0, R2, 0x2, RZ ;  /* 0x0000000202007819 */ /* 0x008fc800000006ff */
[----:B------:R-:W-:-:S04]  /*0190*/  LOP3.LUT R0, R0, 0x1fc, RZ, 0xc0, !PT ;  /* 0x000001fc00007812 */ /* 0x000fc800078ec0ff */
[----:B------:R-:W-:Y:S02]  /*01a0*/  LOP3.LUT R11, R3, R0, RZ, 0xfc, !PT ;  /* 0x00000000030b7212 */ /* 0x000fe400078efcff */
[----:B------:R-:W-:Y:S02]  /*01b0*/  LOP3.LUT R5, R3, 0x200, R0, 0xfe, !PT ;  /* 0x0000020003057812 */ /* 0x000fe400078efe00 */
[----:B------:R-:W-:Y:S02]  /*01c0*/  LEA R0, R20, R19, 0x11 ;  /* 0x0000001314007211 */ /* 0x000fe400078e88ff */
[----:B------:R-:W-:Y:S02]  /*01d0*/  ISETP.LT.AND P2, PT, R11, 0x400, !P0 ;  /* 0x000004000b00780c */ /* 0x000fe40004741270 */
[----:B------:R-:W-:Y:S01]  /*01e0*/  ISETP.LT.AND P1, PT, R5, 0x400, !P0 ;  /* 0x000004000500780c */ /* 0x000fe20004721270 */
[--C-:B------:R-:W-:Y:S02]  /*01f0*/  IMAD R25, R11, 0x80, R0.reuse ;  /* 0x000000800b197824 */ /* 0x100fe400078e0200 */
[----:B------:R-:W-:-:S02]  /*0200*/  IMAD R15, R5, 0x80, R0 ;  /* 0x00000080050f7824 */ /* 0x000fc400078e0200 */
[--C-:B----4-:R-:W-:Y:S01]  /*0210*/  IMAD.WIDE R12, R25, 0x4, R16.reuse ;  /* 0x00000004190c7825 */ /* 0x110fe200078e0210 */
[----:B------:R-:W-:Y:S02]  /*0220*/  IADD3 R27, R25, 0x80, RZ ;  /* 0x00000080191b7810 */ /* 0x000fe40007ffe0ff */
[----:B------:R-:W-:Y:S01]  /*0230*/  IADD3 R22, R25, 0x10100, RZ ;  /* 0x0001010019167810 */ /* 0x000fe20007ffe0ff */
[--C-:B------:R-:W-:Y:S01]  /*0240*/  IMAD.WIDE R14, R15, 0x4, R16.reuse ;  /* 0x000000040f0e7825 */ /* 0x100fe200078e0210 */
[----:B------:R-:W-:Y:S01]  /*0250*/  IADD3 R4, R25, 0x180, RZ ;  /* 0x0000018019047810 */ /* 0x000fe20007ffe0ff */
[----:B------:R-:W5:Y:S02]  /*0260*/  @P2 LDG.E.EL R21, desc[UR6][R12.64] ;  /* 0x000000060c152981 */ /* 0x000f64000c2e1900 */
[----:B------:R-:W-:Y:S02]  /*0270*/  IMAD.WIDE R26, R27, 0x4, R16 ;  /* 0x000000041b1a7825 */ /* 0x000fe400078e0210 */
[----:B------:R-:W3:Y:S02]  /*0280*/  @P1 LDG.E.EL R24, desc[UR6][R14.64] ;  /* 0x000000060e181981 */ /* 0x000ee4000c2e1900 */
[----:B------:R-:W-:-:S02]  /*0290*/  VIADD R18, R25, 0x10080 ;  /* 0x0001008019127836 */ /* 0x000fc40000000000 */
[----:B------:R4:W3:Y:S01]  /*02a0*/  @P2 LDG.E.EL R8, desc[UR6][R26.64] ;  /* 0x000000061a082981 */ /* 0x0008e2000c2e1900 */
[C---:B------:R-:W-:Y:S02]  /*02b0*/  VIADD R29, R25.reuse, 0x100 ;  /* 0x00000100191d7836 */ /* 0x040fe40000000000 */
[----:B------:R-:W-:Y:S02]  /*02c0*/  VIADD R25, R25, 0x10180 ;  /* 0x0001018019197836 */ /* 0x000fe40000000000 */
[--C-:B-1----:R-:W-:Y:S01]  /*02d0*/  IMAD.WIDE R6, R18, 0x4, R16.reuse ;  /* 0x0000000412067825 */ /* 0x102fe200078e0210 */
[----:B------:R-:W-:Y:S01]  /*02e0*/  MOV R18, RZ ;  /* 0x000000ff00127202 */ /* 0x000fe20000000f00 */
[----:B0---4-:R-:W-:Y:S02]  /*02f0*/  HFMA2.MMA R26, -RZ, RZ, 0, 0 ;  /* 0x00000000ff1a7435 */ /* 0x011fe400000001ff */
[----:B------:R-:W-:-:S04]  /*0300*/  IMAD.WIDE R14, R22, 0x4, R16 ;  /* 0x00000004160e7825 */ /* 0x000fc800078e0210 */
[--C-:B------:R-:W-:Y:S01]  /*0310*/  IMAD.WIDE R12, R4, 0x4, R16.reuse ;  /* 0x00000004040c7825 */ /* 0x100fe200078e0210 */
[----:B------:R-:W4:Y:S03]  /*0320*/  @P1 LDG.E.EL R18, desc[UR6][R14.64] ;  /* 0x000000060e121981 */ /* 0x000f26000c2e1900 */
[----:B------:R-:W-:Y:S01]  /*0330*/  IMAD.MOV.U32 R22, RZ, RZ, RZ ;  /* 0x000000ffff167224 */ /* 0x000fe200078e00ff */
[----:B------:R0:W4:Y:S01]  /*0340*/  @P2 LDG.E.EL R26, desc[UR6][R12.64] ;  /* 0x000000060c1a2981 */ /* 0x000122000c2e1900 */
[----:B------:R-:W-:-:S04]  /*0350*/  IMAD.WIDE R28, R29, 0x4, R16 ;  /* 0x000000041d1c7825 */ /* 0x000fc800078e0210 */
[----:B------:R-:W-:Y:S01]  /*0360*/  IMAD.MOV.U32 R4, RZ, RZ, RZ ;  /* 0x000000ffff047224 */ /* 0x000fe200078e00ff */
[----:B------:R1:W4:Y:S01]  /*0370*/  @P2 LDG.E.EL R10, desc[UR6][R28.64] ;  /* 0x000000061c0a2981 */ /* 0x000322000c2e1900 */
[----:B------:R-:W-:-:S03]  /*0380*/  IMAD.WIDE R16, R25, 0x4, R16 ;  /* 0x0000000419107825 */ /* 0x000fc600078e0210 */
[----:B------:R-:W4:Y:S01]  /*0390*/  @P1 LDG.E.EL R22, desc[UR6][R6.64] ;  /* 0x0000000606161981 */ /* 0x000f22000c2e1900 */
[----:B0-----:R-:W0:Y:S03]  /*03a0*/  LDC.64 R12, c[0x0][0x228] ;  /* 0x00008a00ff0c7b82 */ /* 0x001e260000000a00 */
[----:B------:R1:W4:Y:S05]  /*03b0*/  @P1 LDG.E.EL R4, desc[UR6][R16.64] ;  /* 0x0000000610041981 */ /* 0x00032a000c2e1900 */
[----:B-1----:R-:W1:Y:S01]  /*03c0*/  LDC.64 R28, c[0x0][0x230] ;  /* 0x00008c00ff1c7b82 */ /* 0x002e620000000a00 */
[----:B------:R-:W-:Y:S01]  /*03d0*/  LEA R20, R20, R19, 0x9 ;  /* 0x0000001314147211 */ /* 0x000fe200078e48ff */
[----:B------:R-:W-:-:S02]  /*03e0*/  IMAD.MOV.U32 R16, RZ, RZ, RZ ;  /* 0x000000ffff107224 */ /* 0x000fc400078e00ff */
[----:B0-----:R-:W-:-:S05]  /*03f0*/  IMAD.WIDE R12, R19, 0x4, R12 ;  /* 0x00000004130c7825 */ /* 0x001fca00078e020c */
[----:B------:R0:W4:Y:S01]  /*0400*/  @!P0 LDG.E.EL R16, desc[UR6][R12.64] ;  /* 0x000000060c108981 */ /* 0x000122000c2e1900 */
[----:B-1----:R-:W-:Y:S01]  /*0410*/  IMAD.WIDE R6, R19, 0x4, R28 ;  /* 0x0000000413067825 */ /* 0x002fe200078e021c */
[----:B------:R-:W-:Y:S01]  /*0420*/  HFMA2.MMA R19, -RZ, RZ, 0, 0 ;  /* 0x00000000ff137435 */ /* 0x000fe200000001ff */
[----:B------:R-:W1:Y:S01]  /*0430*/  LDC.64 R28, c[0x0][0x238] ;  /* 0x00008e00ff1c7b82 */ /* 0x000e620000000a00 */
[----:B------:R-:W-:-:S08]  /*0440*/  MOV R15, 0x3e800000 ;  /* 0x3e800000000f7802 */ /* 0x000fd00000000f00 */
[----:B------:R1:W4:Y:S01]  /*0450*/  @!P0 LDG.E.EL R19, desc[UR6][R6.64] ;  /* 0x0000000606138981 */ /* 0x000322000c2e1900 */
[----:B------:R-:W-:-:S05]  /*0460*/  IMAD.SHL.U32 R20, R20, 0x400, RZ ;  /* 0x0000040014147824 */ /* 0x000fca00078e00ff */
[----:B------:R-:W-:Y:S02]  /*0470*/  IADD3 R14, R20, 0x60000, RZ ;  /* 0x00060000140e7810 */ /* 0x000fe40007ffe0ff */
[----:B------:R-:W-:Y:S02]  /*0480*/  IADD3 R27, R11, R20, RZ ;  /* 0x000000140b1b7210 */ /* 0x000fe40007ffe0ff */
[----:B------:R-:W-:Y:S02]  /*0490*/  IADD3 R11, R11, R14, RZ ;  /* 0x0000000e0b0b7210 */ /* 0x000fe40007ffe0ff */
[----:B0-----:R-:W-:-:S03]  /*04a0*/  CS2R R12, SRZ ;  /* 0x00000000000c7805 */ /* 0x001fc6000001ff00 */
[----:B-1----:R-:W-:-:S04]  /*04b0*/  IMAD.WIDE R6, R11, 0x4, R28 ;  /* 0x000000040b067825 */ /* 0x002fc800078e021c */
[----:B--2---:R-:W-:-:S04]  /*04c0*/  FADD R25, R23, 9.9999997473787516356e-06 ;  /* 0x3727c5ac17197421 */ /* 0x004fc80000000000 */
[----:B------:R-:W0:Y:S02]  /*04d0*/  MUFU.SQRT R23, R25 ;  /* 0x0000001900177308 */ /* 0x000e240000002000 */
[C---:B0-----:R-:W-:Y:S02]  /*04e0*/  FSETP.GT.AND P3, PT, R23.reuse, 8.50705917302346158658e+37, PT ;  /* 0x7e8000001700780b */ /* 0x041fe40003f64000 */
[----:B------:R-:W-:-:S11]  /*04f0*/  FSETP.GEU.AND P4, PT, R23, 1.175494350822287508e-38, PT ;  /* 0x008000001700780b */ /* 0x000fd60003f8e000 */
[----:B------:R-:W-:-:S04]  /*0500*/  @P3 FMUL R23, R23, 0.25 ;  /* 0x3e80000017173820 */ /* 0x000fc80000400000 */
[----:B------:R-:W-:-:S06]  /*0510*/  @!P4 FMUL R23, R23, 16777216 ;  /* 0x4b8000001717c820 */ /* 0x000fcc0000400000 */
[----:B------:R-:W0:Y:S01]  /*0520*/  MUFU.RCP R23, R23 ;  /* 0x0000001700177308 */ /* 0x000e220000001000 */
[----:B------:R-:W-:Y:S01]  /*0530*/  FSEL R15, R15, 1, P3 ;  /* 0x3f8000000f0f7808 */ /* 0x000fe20001800000 */
[----:B------:R-:W-:-:S04]  /*0540*/  IMAD.IADD R25, R5, 0x1, R20 ;  /* 0x0000000105197824 */ /* 0x000fc800078e0214 */
[----:B------:R-:W-:Y:S01]  /*0550*/  @!P4 FMUL R15, R15, 16777216 ;  /* 0x4b8000000f0fc820 */ /* 0x000fe20000400000 */
[----:B------:R-:W-:-:S03]  /*0560*/  IADD3 R5, R5, R14, RZ ;  /* 0x0000000e05057210 */ /* 0x000fc60007ffe0ff */
[----:B0-----:R-:W-:Y:S01]  /*0570*/  FMUL R20, R23, R15 ;  /* 0x0000000f17147220 */ /* 0x001fe20000400000 */
[----:B------:R-:W-:-:S06]  /*0580*/  CS2R R14, SRZ ;  /* 0x00000000000e7805 */ /* 0x000fcc000001ff00 */
[----:B------:R0:W2:Y:S01]  /*0590*/  @P2 LDG.E.EL.128 R12, desc[UR6][R6.64] ;  /* 0x00000006060c2981 */ /* 0x0000a2000c2e1d00 */
[----:B-----5:R-:W-:Y:S01]  /*05a0*/  FADD R21, -R9, R21 ;  /* 0x0000001509157221 */ /* 0x020fe20000000100 */
[----:B------:R-:W-:-:S04]  /*05b0*/  IMAD.WIDE R28, R5, 0x4, R28 ;  /* 0x00000004051c7825 */ /* 0x000fc800078e021c */
[C---:B---3--:R-:W-:Y:S01]  /*05c0*/  FADD R17, -R9.reuse, R24 ;  /* 0x0000001809117221 */ /* 0x048fe20000000100 */
[C---:B------:R-:W-:Y:S01]  /*05d0*/  FADD R8, -R9.reuse, R8 ;  /* 0x0000000809087221 */ /* 0x040fe20000000100 */
[----:B0-----:R-:W-:Y:S01]  /*05e0*/  CS2R R6, SRZ ;  /* 0x0000000000067805 */ /* 0x001fe2000001ff00 */
[C---:B----4-:R-:W-:Y:S01]  /*05f0*/  FADD R11, -R9.reuse, R18 ;  /* 0x00000012090b7221 */ /* 0x050fe20000000100 */
[C---:B------:R-:W-:Y:S01]  /*0600*/  FADD R26, -R9.reuse, R26 ;  /* 0x0000001a091a7221 */ /* 0x040fe20000000100 */
[C---:B------:R-:W-:Y:S01]  /*0610*/  FADD R10, -R9.reuse, R10 ;  /* 0x0000000a090a7221 */ /* 0x040fe20000000100 */
[C---:B------:R-:W-:Y:S01]  /*0620*/  FADD R22, -R9.reuse, R22 ;  /* 0x0000001609167221 */ /* 0x040fe20000000100 */
[----:B------:R-:W-:Y:S01]  /*0630*/  FADD R9, -R9, R4 ;  /* 0x0000000409097221 */ /* 0x000fe20000000100 */
[----:B------:R-:W-:-:S06]  /*0640*/  CS2R R4, SRZ ;  /* 0x0000000000047805 */ /* 0x000fcc000001ff00 */
[----:B------:R0:W3:Y:S01]  /*0650*/  @P1 LDG.E.EL.128 R4, desc[UR6][R28.64] ;  /* 0x000000061c041981 */ /* 0x0000e2000c2e1d00 */
[----:B------:R-:W1:Y:S01]  /*0660*/  S2R R23, SR_TID.X ;  /* 0x0000000000177919 */ /* 0x000e620000002100 */
[C---:B------:R-:W-:Y:S01]  /*0670*/  FMUL R10, R20.reuse, R10 ;  /* 0x0000000a140a7220 */ /* 0x040fe20000400000 */
[C---:B------:R-:W-:Y:S01]  /*0680*/  FMUL R26, R20.reuse, R26 ;  /* 0x0000001a141a7220 */ /* 0x040fe20000400000 */
[C---:B------:R-:W-:Y:S01]  /*0690*/  FMUL R22, R20.reuse, R22 ;  /* 0x0000001614167220 */ /* 0x040fe20000400000 */
[C---:B------:R-:W-:Y:S01]  /*06a0*/  FMUL R24, R20.reuse, R17 ;  /* 0x0000001114187220 */ /* 0x040fe20000400000 */
[C---:B------:R-:W-:Y:S01]  /*06b0*/  FMUL R18, R20.reuse, R11 ;  /* 0x0000000b14127220 */ /* 0x040fe20000400000 */
[C---:B0-----:R-:W-:Y:S01]  /*06c0*/  FMUL R28, R20.reuse, R8 ;  /* 0x00000008141c7220 */ /* 0x041fe20000400000 */
[C---:B------:R-:W-:Y:S01]  /*06d0*/  FMUL R8, R20.reuse, R21 ;  /* 0x0000001514087220 */ /* 0x040fe20000400000 */
[----:B------:R-:W0:Y:S01]  /*06e0*/  S2UR UR5, SR_CgaCtaId ;  /* 0x00000000000579c3 */ /* 0x000e220000008800 */
[----:B------:R-:W-:Y:S01]  /*06f0*/  FMUL R20, R20, R9 ;  /* 0x0000000914147220 */ /* 0x000fe20000400000 */
[----:B------:R-:W-:Y:S01]  /*0700*/  UMOV UR4, 0x400 ;  /* 0x0000040000047882 */ /* 0x000fe20000000000 */
[-CC-:B------:R-:W-:Y:S01]  /*0710*/  FFMA R9, R28, R16.reuse, R19.reuse ;  /* 0x000000101c097223 */ /* 0x180fe20000000013 */
[-CC-:B------:R-:W-:Y:S01]  /*0720*/  FFMA R10, R10, R16.reuse, R19.reuse ;  /* 0x000000100a0a7223 */ /* 0x180fe20000000013 */
[-CC-:B------:R-:W-:Y:S01]  /*0730*/  FFMA R11, R26, R16.reuse, R19.reuse ;  /* 0x000000101a0b7223 */ /* 0x180fe20000000013 */
[-CC-:B------:R-:W-:Y:S01]  /*0740*/  FFMA R22, R22, R16.reuse, R19.reuse ;  /* 0x0000001016167223 */ /* 0x180fe20000000013 */
[-CC-:B------:R-:W-:Y:S01]  /*0750*/  FFMA R8, R8, R16.reuse, R19.reuse ;  /* 0x0000001008087223 */ /* 0x180fe20000000013 */
[-CC-:B------:R-:W-:Y:S01]  /*0760*/  FFMA R21, R24, R16.reuse, R19.reuse ;  /* 0x0000001018157223 */ /* 0x180fe20000000013 */
[-CC-:B------:R-:W-:Y:S01]  /*0770*/  FFMA R18, R18, R16.reuse, R19.reuse ;  /* 0x0000001012127223 */ /* 0x180fe20000000013 */
[----:B------:R-:W-:-:S02]  /*0780*/  FFMA R19, R20, R16, R19 ;  /* 0x0000001014137223 */ /* 0x000fc40000000013 */
[----:B------:R-:W4:Y:S01]  /*0790*/  LDC.64 R16, c[0x0][0x240] ;  /* 0x00009000ff107b82 */ /* 0x000f220000000a00 */
[----:B-1----:R-:W-:Y:S01]  /*07a0*/  IMAD.SHL.U32 R20, R23, 0x4, RZ ;  /* 0x0000000417147824 */ /* 0x002fe200078e00ff */
[----:B------:R-:W-:Y:S02]  /*07b0*/  FSETP.GEU.AND P3, PT, R11, RZ, PT ;  /* 0x000000ff0b00720b */ /* 0x000fe40003f6e000 */
[----:B------:R-:W-:Y:S02]  /*07c0*/  FSETP.GEU.AND P4, PT, R10, RZ, PT ;  /* 0x000000ff0a00720b */ /* 0x000fe40003f8e000 */
[----:B------:R-:W-:Y:S02]  /*07d0*/  FSETP.GEU.AND P5, PT, R9, RZ, PT ;  /* 0x000000ff0900720b */ /* 0x000fe40003fae000 */
[----:B------:R-:W-:Y:S01]  /*07e0*/  FSETP.GEU.AND P6, PT, R8, RZ, PT ;  /* 0x000000ff0800720b */ /* 0x000fe20003fce000 */
[----:B0-----:R-:W-:Y:S01]  /*07f0*/  UPRMT UR4, UR5, 0x654, UR4 ;  /* 0x0000065405047896 */ /* 0x001fe20008000004 */
[----:B------:R-:W-:-:S02]  /*0800*/  FSEL R11, R11, RZ, P3 ;  /* 0x000000ff0b0b7208 */ /* 0x000fc40001800000 */
[----:B------:R-:W-:Y:S02]  /*0810*/  FSEL R10, R10, RZ, P4 ;  /* 0x000000ff0a0a7208 */ /* 0x000fe40002000000 */
[----:B------:R-:W-:Y:S02]  /*0820*/  FSEL R9, R9, RZ, P5 ;  /* 0x000000ff09097208 */ /* 0x000fe40002800000 */
[----:B------:R-:W-:Y:S02]  /*0830*/  FSEL R8, R8, RZ, P6 ;  /* 0x000000ff08087208 */ /* 0x000fe40003000000 */
[----:B------:R-:W-:Y:S02]  /*0840*/  LOP3.LUT R20, R20, 0x1fc, RZ, 0xc0, !PT ;  /* 0x000001fc14147812 */ /* 0x000fe400078ec0ff */
[----:B------:R-:W-:Y:S02]  /*0850*/  FSETP.GEU.AND P5, PT, R22, RZ, PT ;  /* 0x000000ff1600720b */ /* 0x000fe40003fae000 */
[----:B------:R-:W-:-:S02]  /*0860*/  FSETP.GEU.AND P6, PT, R21, RZ, PT ;  /* 0x000000ff1500720b */ /* 0x000fc40003fce000 */
[----:B------:R-:W-:Y:S02]  /*0870*/  FSETP.GEU.AND P4, PT, R18, RZ, PT ;  /* 0x000000ff1200720b */ /* 0x000fe40003f8e000 */
[----:B------:R-:W-:Y:S01]  /*0880*/  FSETP.GEU.AND P3, PT, R19, RZ, PT ;  /* 0x000000ff1300720b */ /* 0x000fe20003f6e000 */
[--C-:B----4-:R-:W-:Y:S01]  /*0890*/  IMAD.WIDE R26, R27, 0x4, R16.reuse ;  /* 0x000000041b1a7825 */ /* 0x110fe200078e0210 */
[----:B------:R-:W-:Y:S02]  /*08a0*/  LEA R20, R20, UR4, 0x2 ;  /* 0x0000000414147c11 */ /* 0x000fe4000f8e10ff */
[----:B------:R-:W-:Y:S01]  /*08b0*/  FSEL R18, R18, RZ, P4 ;  /* 0x000000ff12127208 */ /* 0x000fe20002000000 */
[----:B------:R-:W-:Y:S01]  /*08c0*/  IMAD.WIDE R24, R25, 0x4, R16 ;  /* 0x0000000419187825 */ /* 0x000fe200078e0210 */
[----:B------:R-:W-:Y:S02]  /*08d0*/  FSEL R17, R22, RZ, P5 ;  /* 0x000000ff16117208 */ /* 0x000fe40002800000 */
[----:B------:R-:W-:-:S02]  /*08e0*/  FSEL R16, R21, RZ, P6 ;  /* 0x000000ff15107208 */ /* 0x000fc40003000000 */
[----:B------:R-:W-:Y:S01]  /*08f0*/  FSEL R19, R19, RZ, P3 ;  /* 0x000000ff13137208 */ /* 0x000fe20001800000 */
[----:B------:R-:W-:Y:S04]  /*0900*/  @P2 STG.E.128 desc[UR6][R26.64], R8 ;  /* 0x000000081a002986 */ /* 0x000fe8000c101d06 */
[----:B------:R-:W-:Y:S01]  /*0910*/  @P1 STG.E.128 desc[UR6][R24.64], R16 ;  /* 0x0000001018001986 */ /* 0x000fe2000c101d06 */
[----:B------:R-:W-:Y:S01]  /*0920*/  LOP3.LUT R23, R23, 0x7f, RZ, 0xc0, !PT ;  /* 0x0000007f17177812 */ /* 0x000fe200078ec0ff */
[----:B--2---:R-:W-:Y:S01]  /*0930*/  FADD R15, R11, R15 ;  /* 0x0000000f0b0f7221 */ /* 0x004fe20000000000 */
[----:B------:R-:W-:Y:S01]  /*0940*/  FADD R14, R10, R14 ;  /* 0x0000000e0a0e7221 */ /* 0x000fe20000000000 */
[----:B------:R-:W-:Y:S01]  /*0950*/  FADD R13, R9, R13 ;  /* 0x0000000d090d7221 */ /* 0x000fe20000000000 */
[----:B------:R-:W-:-:S05]  /*0960*/  FADD R12, R8, R12 ;  /* 0x0000000c080c7221 */ /* 0x000fca0000000000 */
[----:B------:R0:W-:Y:S02]  /*0970*/  STS.128 [R20], R12 ;  /* 0x0000000c14007388 */ /* 0x0001e40000000c00 */
[----:B0-----:R-:W-:Y:S01]  /*0980*/  LEA R12, R23, UR4, 0x2 ;  /* 0x00000004170c7c11 */ /* 0x001fe2000f8e10ff */
[----:B------:R-:W-:Y:S01]  /*0990*/  BAR.SYNC.DEFER_BLOCKING 0x0 ;  /* 0x0000000000007b1d */ /* 0x000fe20000010000 */
[----:B------:R-:W-:-:S07]  /*09a0*/  LOP3.LUT R13, R3, 0x7f, R2, 0xf8, !PT ;  /* 0x0000007f030d7812 */ /* 0x000fce00078ef802 */
[----:B------:R-:W0:Y:S01]  /*09b0*/  LDC.64 R14, c[0x0][0x248] ;  /* 0x00009200ff0e7b82 */ /* 0x000e220000000a00 */
[----:B------:R-:W1:Y:S04]  /*09c0*/  LDS R22, [R12] ;  /* 0x000000000c167984 */ /* 0x000e680000000800 */
[----:B------:R-:W2:Y:S04]  /*09d0*/  LDS R21, [R12+0x200] ;  /* 0x000200000c157984 */ /* 0x000ea80000000800 */
[----:B------:R-:W4:Y:S04]  /*09e0*/  LDS R3, [R12+0x400] ;  /* 0x000400000c037984 */ /* 0x000f280000000800 */
[----:B------:R-:W5:Y:S01]  /*09f0*/  LDS R2, [R12+0x600] ;  /* 0x000600000c027984 */ /* 0x000f620000000800 */
[----:B---3--:R-:W-:Y:S01]  /*0a00*/  FADD R7, R19, R7 ;  /* 0x0000000713077221 */ /* 0x008fe20000000000 */
[----:B------:R-:W-:Y:S01]  /*0a10*/  FADD R6, R18, R6 ;  /* 0x0000000612067221 */ /* 0x000fe20000000000 */
[----:B------:R-:W-:Y:S01]  /*0a20*/  FADD R5, R17, R5 ;  /* 0x0000000511057221 */ /* 0x000fe20000000000 */
[----:B------:R-:W-:Y:S01]  /*0a30*/  FADD R4, R16, R4 ;  /* 0x0000000410047221 */ /* 0x000fe20000000000 */
[----:B------:R-:W-:Y:S06]  /*0a40*/  BAR.SYNC.DEFER_BLOCKING 0x0 ;  /* 0x0000000000007b1d */ /* 0x000fec0000010000 */
[----:B------:R3:W-:Y:S02]  /*0a50*/  STS.128 [R20], R4 ;  /* 0x0000000414007388 */ /* 0x0007e40000000c00 */
[----:B------:R-:W-:Y:S01]  /*0a60*/  BAR.SYNC.DEFER_BLOCKING 0x0 ;  /* 0x0000000000007b1d */ /* 0x000fe20000010000 */
[----:B------:R-:W-:-:S02]  /*0a70*/  LOP3.LUT R11, R13, 0x80, RZ, 0xfc, !PT ;  /* 0x000000800d0b7812 */ /* 0x000fc400078efcff */
[----:B------:R-:W-:Y:S02]  /*0a80*/  ISETP.LT.AND P2, PT, R13, 0x400, !P0 ;  /* 0x000004000d00780c */ /* 0x000fe40004741270 */
[----:B------:R-:W-:Y:S02]  /*0a90*/  ISETP.LT.AND P1, PT, R11, 0x400, !P0 ;  /* 0x000004000b00780c */ /* 0x000fe40004721270 */
[-C--:B------:R-:W-:Y:S02]  /*0aa0*/  LEA R17, R13, R0.reuse, 0x7 ;  /* 0x000000000d117211 */ /* 0x080fe400078e38ff */
[----:B------:R-:W-:Y:S01]  /*0ab0*/  LEA R19, R11, R0, 0x7 ;  /* 0x000000000b137211 */ /* 0x000fe200078e38ff */
[----:B------:R-:W4:Y:S04]  /*0ac0*/  LDS R10, [R12] ;  /* 0x000000000c0a7984 */ /* 0x000f280000000800 */
[----:B------:R-:W4:Y:S04]  /*0ad0*/  LDS R9, [R12+0x200] ;  /* 0x000200000c097984 */ /* 0x000f280000000800 */
[----:B------:R-:W5:Y:S01]  /*0ae0*/  LDS R8, [R12+0x400] ;  /* 0x000400000c087984 */ /* 0x000f620000000800 */
[----:B0-----:R-:W-:Y:S01]  /*0af0*/  IMAD.WIDE R16, R17, 0x4, R14 ;  /* 0x0000000411107825 */ /* 0x001fe200078e020e */
[----:B------:R-:W-:-:S02]  /*0b00*/  LOP3.LUT R11, R13, 0x380, RZ, 0xfc, !PT ;  /* 0x000003800d0b7812 */ /* 0x000fc400078efcff */
[----:B---3--:R-:W-:Y:S01]  /*0b10*/  LOP3.LUT R5, R13, 0x300, RZ, 0xfc, !PT ;  /* 0x000003000d057812 */ /* 0x008fe200078efcff */
[----:B------:R-:W-:Y:S01]  /*0b20*/  IMAD.WIDE R18, R19, 0x4, R14 ;  /* 0x0000000413127825 */ /* 0x000fe200078e020e */
[C---:B------:R-:W-:Y:S02]  /*0b30*/  LOP3.LUT R7, R13.reuse, 0x280, RZ, 0xfc, !PT ;  /* 0x000002800d077812 */ /* 0x040fe400078efcff */
[C---:B------:R-:W-:Y:S02]  /*0b40*/  LOP3.LUT R23, R13.reuse, 0x200, RZ, 0xfc, !PT ;  /* 0x000002000d177812 */ /* 0x040fe400078efcff */
[C---:B------:R-:W-:Y:S02]  /*0b50*/  LOP3.LUT R25, R13.reuse, 0x180, RZ, 0xfc, !PT ;  /* 0x000001800d197812 */ /* 0x040fe400078efcff */
[----:B------:R-:W-:Y:S01]  /*0b60*/  LOP3.LUT R13, R13, 0x100, RZ, 0xfc, !PT ;  /* 0x000001000d0d7812 */ /* 0x000fe200078efcff */
[----:B-1----:R0:W-:Y:S01]  /*0b70*/  @P2 STG.E desc[UR6][R16.64], R22 ;  /* 0x0000001610002986 */ /* 0x0021e2000c101906 */
[----:B------:R-:W-:-:S02]  /*0b80*/  ISETP.LT.AND P2, PT, R5, 0x400, !P0 ;  /* 0x000004000500780c */ /* 0x000fc40004741270 */
[----:B------:R-:W-:Y:S01]  /*0b90*/  ISETP.LT.AND P5, PT, R13, 0x400, !P0 ;  /* 0x000004000d00780c */ /* 0x000fe200047a1270 */
[----:B--2---:R1:W-:Y:S01]  /*0ba0*/  @P1 STG.E desc[UR6][R18.64], R21 ;  /* 0x0000001512001986 */ /* 0x0043e2000c101906 */
[----:B------:R-:W-:Y:S02]  /*0bb0*/  ISETP.LT.AND P1, PT, R11, 0x400, !P0 ;  /* 0x000004000b00780c */ /* 0x000fe40004721270 */
[----:B------:R-:W-:Y:S02]  /*0bc0*/  ISETP.LT.AND P3, PT, R7, 0x400, !P0 ;  /* 0x000004000700780c */ /* 0x000fe40004761270 */
[----:B------:R-:W-:Y:S02]  /*0bd0*/  ISETP.LT.AND P4, PT, R25, 0x400, !P0 ;  /* 0x000004001900780c */ /* 0x000fe40004781270 */
[----:B------:R-:W-:Y:S01]  /*0be0*/  ISETP.LT.AND P0, PT, R23, 0x400, !P0 ;  /* 0x000004001700780c */ /* 0x000fe20004701270 */
[----:B------:R-:W-:Y:S01]  /*0bf0*/  IMAD R13, R13, 0x80, R0 ;  /* 0x000000800d0d7824 */ /* 0x000fe200078e0200 */
[----:B------:R-:W-:-:S02]  /*0c00*/  LEA R25, R25, R0, 0x7 ;  /* 0x0000000019197211 */ /* 0x000fc400078e38ff */
[-C--:B0-----:R-:W-:Y:S01]  /*0c10*/  LEA R17, R23, R0.reuse, 0x7 ;  /* 0x0000000017117211 */ /* 0x081fe200078e38ff */
[----:B-1----:R-:W-:Y:S01]  /*0c20*/  IMAD R19, R7, 0x80, R0 ;  /* 0x0000008007137824 */ /* 0x002fe200078e0200 */
[----:B------:R-:W-:Y:S01]  /*0c30*/  LEA R21, R5, R0, 0x7 ;  /* 0x0000000005157211 */ /* 0x000fe200078e38ff */
[----:B------:R-:W-:-:S04]  /*0c40*/  IMAD.WIDE R4, R13, 0x4, R14 ;  /* 0x000000040d047825 */ /* 0x000fc800078e020e */
[--C-:B------:R-:W-:Y:S01]  /*0c50*/  IMAD.WIDE R6, R25, 0x4, R14.reuse ;  /* 0x0000000419067825 */ /* 0x100fe200078e020e */
[----:B----4-:R0:W-:Y:S03]  /*0c60*/  @P5 STG.E desc[UR6][R4.64], R3 ;  /* 0x0000000304005986 */ /* 0x0101e6000c101906 */
[--C-:B------:R-:W-:Y:S01]  /*0c70*/  IMAD.WIDE R16, R17, 0x4, R14.reuse ;  /* 0x0000000411107825 */ /* 0x100fe200078e020e */
[----:B-----5:R0:W-:Y:S03]  /*0c80*/  @P4 STG.E desc[UR6][R6.64], R2 ;  /* 0x0000000206004986 */ /* 0x0201e6000c101906 */
[--C-:B------:R-:W-:Y:S01]  /*0c90*/  IMAD.WIDE R18, R19, 0x4, R14.reuse ;  /* 0x0000000413127825 */ /* 0x100fe200078e020e */
[----:B------:R0:W-:Y:S03]  /*0ca0*/  @P0 STG.E desc[UR6][R16.64], R10 ;  /* 0x0000000a10000986 */ /* 0x0001e6000c101906 */
[----:B------:R-:W-:Y:S01]  /*0cb0*/  IMAD.WIDE R20, R21, 0x4, R14 ;  /* 0x0000000415147825 */ /* 0x000fe200078e020e */
[----:B------:R0:W-:Y:S04]  /*0cc0*/  @P3 STG.E desc[UR6][R18.64], R9 ;  /* 0x0000000912003986 */ /* 0x0001e8000c101906 */
[----:B------:R0:W-:Y:S02]  /*0cd0*/  @P2 STG.E desc[UR6][R20.64], R8 ;  /* 0x0000000814002986 */ /* 0x0001e4000c101906 */
[----:B0-----:R-:W-:Y:S05]  /*0ce0*/  @!P1 EXIT ;  /* 0x000000000000994d */ /* 0x001fea0003800000 */
[----:B0-----:R-:W0:Y:S01]  /*0cf0*/  LDS R3, [R12+0x600] ;  /* 0x000600000c037984 */ /* 0x001e220000000800 */
[----:B------:R-:W-:-:S05]  /*0d00*/  LEA R11, R11, R0, 0x7 ;  /* 0x000000000b0b7211 */ /* 0x000fca00078e38ff */
[----:B------:R-:W-:-:S05]  /*0d10*/  IMAD.WIDE R14, R11, 0x4, R14 ;  /* 0x000000040b0e7825 */ /* 0x000fca00078e020e */
[----:B0-----:R-:W-:Y:S01]  /*0d20*/  STG.E desc[UR6][R14.64], R3 ;  /* 0x000000030e007986 */ /* 0x001fe2000c101906 */
[----:B------:R-:W-:Y:S05]  /*0d30*/  EXIT ;  /* 0x000000000000794d */ /* 0x000fea0003800000 */
.L_x_0:
[----:B------:R-:W-:-:S00]  /*0d40*/  BRA `(.L_x_0) ;  /* 0xfffffffc00fc7947 */ /* 0x000fc0000383ffff */
[----:B------:R-:W-:-:S00]  /*0d50*/  NOP ;  /* 0x0000000000007918 */ /* 0x000fc00000000000 */
        /* <DEDUP_REMOVED lines=10> */
.L_x_1:


//--------------------- .nv.global.init           --------------------------
	.section	.nv.global.init,"aw",@progbits
.nv.global.init:
	.type		_$_str,@object
	.size		_$_str,(_$_str_$_2 - _$_str)
_$_str:
        /*0000*/ 	.byte	0x5f, 0x5f, 0x43, 0x55, 0x44, 0x41, 0x5f, 0x46, 0x54, 0x5a, 0x00
	.type		_$_str_$_2,@object
	.size		_$_str_$_2,(.L_1 - _$_str_$_2)
_$_str_$_2:
        /*000b*/ 	.byte	0x5f, 0x5f, 0x43, 0x55, 0x44, 0x41, 0x5f, 0x50, 0x52, 0x45, 0x43, 0x5f, 0x53, 0x51, 0x52, 0x54
        /*001b*/ 	.byte	0x00
.L_1:


//--------------------- .nv.shared.triton_poi_fused__native_batch_norm_legit_no_training_add_relu_18 --------------------------
	.section	.nv.shared.triton_poi_fused__native_batch_norm_legit_no_training_add_relu_18,"aw",@nobits
	.sectionflags	@""
	.align	16
	.zero		1024


//--------------------- .nv.constant0.triton_poi_fused__native_batch_norm_legit_no_training_add_relu_18 --------------------------
	.section	.nv.constant0.triton_poi_fused__native_batch_norm_legit_no_training_add_relu_18,"a",@progbits
	.sectionflags	@""
	.align	4
.nv.constant0.triton_poi_fused__native_batch_norm_legit_no_training_add_relu_18:
	.zero		600
